//
// Generated by NVIDIA NVVM Compiler
//
// Compiler Build ID: CL-36424714
// Cuda compilation tools, release 13.0, V13.0.88
// Based on NVVM 20.0.0
//

.version 9.0
.target sm_100
.address_size 64

	// .globl	_Z7reversePi

.visible .entry _Z7reversePi(
	.param .u64 .ptr .align 1 _Z7reversePi_param_0
)
{
	.reg .pred 	%p<2>;
	.reg .b32 	%r<7>;
	.reg .b64 	%rd<6>;

	ld.param.u64 	%rd1, [_Z7reversePi_param_0];
	mov.u32 	%r2, %ctaid.x;
	shl.b32 	%r3, %r2, 5;
	mov.u32 	%r4, %tid.x;
	add.s32 	%r1, %r3, %r4;
	setp.gt.u32 	%p1, %r1, 16;
	@%p1 bra 	$L__BB0_2;
	cvta.to.global.u64 	%rd2, %rd1;
	mul.wide.u32 	%rd3, %r1, 4;
	add.s64 	%rd4, %rd2, %rd3;
	ld.global.u32 	%r5, [%rd4];
	sub.s64 	%rd5, %rd2, %rd3;
	ld.global.u32 	%r6, [%rd5+132];
	st.global.u32 	[%rd4], %r6;
	st.global.u32 	[%rd5+132], %r5;
$L__BB0_2:
	ret;

}


// ===== COMPILED SASS (sm_100) =====

	.target	sm_100

	.elftype	@"ET_EXEC"


//--------------------- .note.nv.tkinfo           --------------------------
	.section	.note.nv.tkinfo,"",@"SHT_NOTE"
	.sectionflags	@"SHF_NOTE_NV_TKINFO"
	.tkinfo
        /*0018*/ 	.word	0x00000002
        /*0030*/ 	.string	""
        /*0030*/ 	.string	"ptxas"
        /*0030*/ 	.string	"Cuda compilation tools, release 13.0, V13.0.88"
        /*0030*/ 	.string	"Build cuda_13.0.r13.0/compiler.36424714_0"
        /*0030*/ 	.string	"-arch sm_100 -m 64 "



//--------------------- .note.nv.cuinfo           --------------------------
	.section	.note.nv.cuinfo,"",@"SHT_NOTE"
	.sectionflags	@"SHF_NOTE_NV_CUINFO"
        /*0018*/ 	.short	0x0002
        /*001a*/ 	.short	0x0064
        /*001c*/ 	.short	0x0082
	.zero		2


//--------------------- .nv.info                  --------------------------
	.section	.nv.info,"",@"SHT_CUDA_INFO"
	.align	4


	//----- nvinfo : EIATTR_REGCOUNT
	.align		4
        /*0000*/ 	.byte	0x04, 0x2f
        /*0002*/ 	.short	(.L_1 - .L_0)
	.align		4
.L_0:
        /*0004*/ 	.word	index@(_Z7reversePi)
        /*0008*/ 	.word	0x0000000c


	//----- nvinfo : EIATTR_FRAME_SIZE
	.align		4
.L_1:
        /*000c*/ 	.byte	0x04, 0x11
        /*000e*/ 	.short	(.L_3 - .L_2)
	.align		4
.L_2:
        /*0010*/ 	.word	index@(_Z7reversePi)
        /*0014*/ 	.word	0x00000000


	//----- nvinfo : EIATTR_MIN_STACK_SIZE
	.align		4
.L_3:
        /*0018*/ 	.byte	0x04, 0x12
        /*001a*/ 	.short	(.L_5 - .L_4)
	.align		4
.L_4:
        /*001c*/ 	.word	index@(_Z7reversePi)
        /*0020*/ 	.word	0x00000000
.L_5:


//--------------------- .nv.compat                --------------------------
	.section	.nv.compat,"",@"SHT_CUDA_COMPAT_INFO"
	.align	4
        /*0000*/ 	.byte	0x02, 0x09, 0x00, 0x00, 0x02, 0x02, 0x01, 0x00, 0x02, 0x05, 0x05, 0x00, 0x03, 0x07, 0x01, 0x01
        /*0010*/ 	.byte	0x02, 0x03, 0x00, 0x00, 0x02, 0x06, 0x01, 0x00, 0x04, 0x0b, 0x08, 0x00, 0x09, 0x00, 0x00, 0x00
        /*0020*/ 	.byte	0x00, 0x00, 0x00, 0x00


//--------------------- .nv.info._Z7reversePi     --------------------------
	.section	.nv.info._Z7reversePi,"",@"SHT_CUDA_INFO"
	.sectionflags	@""
	.align	4


	//----- nvinfo : EIATTR_CUDA_API_VERSION
	.align		4
        /*0000*/ 	.byte	0x04, 0x37
        /*0002*/ 	.short	(.L_7 - .L_6)
.L_6:
        /*0004*/ 	.word	0x00000082


	//----- nvinfo : EIATTR_KPARAM_INFO
	.align		4
.L_7:
        /*0008*/ 	.byte	0x04, 0x17
        /*000a*/ 	.short	(.L_9 - .L_8)
.L_8:
        /*000c*/ 	.word	0x00000000
        /*0010*/ 	.short	0x0000
        /*0012*/ 	.short	0x0000
        /*0014*/ 	.byte	0x00, 0xf5, 0x21, 0x00


	//----- nvinfo : EIATTR_SPARSE_MMA_MASK
	.align		4
.L_9:
        /*0018*/ 	.byte	0x03, 0x50
        /*001a*/ 	.short	0x0000


	//----- nvinfo : EIATTR_MAXREG_COUNT
	.align		4
        /*001c*/ 	.byte	0x03, 0x1b
        /*001e*/ 	.short	0x00ff


	//----- nvinfo : EIATTR_MERCURY_ISA_VERSION
	.align		4
        /*0020*/ 	.byte	0x03, 0x5f
        /*0022*/ 	.short	0x0101


	//----- nvinfo : EIATTR_VRC_CTA_INIT_COUNT
	.align		4
        /*0024*/ 	.byte	0x02, 0x4a
	.zero		1
	.zero		1


	//----- nvinfo : EIATTR_EXIT_INSTR_OFFSETS
	.align		4
        /*0028*/ 	.byte	0x04, 0x1c
        /*002a*/ 	.short	(.L_11 - .L_10)


	//   ....[0]....
.L_10:
        /*002c*/ 	.word	0x00000050


	//   ....[1]....
        /*0030*/ 	.word	0x00000110


	//----- nvinfo : EIATTR_CBANK_PARAM_SIZE
	.align		4
.L_11:
        /*0034*/ 	.byte	0x03, 0x19
        /*0036*/ 	.short	0x0008


	//----- nvinfo : EIATTR_PARAM_CBANK
	.align		4
        /*0038*/ 	.byte	0x04, 0x0a
        /*003a*/ 	.short	(.L_13 - .L_12)
	.align		4
.L_12:
        /*003c*/ 	.word	index@(.nv.constant0._Z7reversePi)
        /*0040*/ 	.short	0x0380
        /*0042*/ 	.short	0x0008


	//----- nvinfo : EIATTR_SW_WAR
	.align		4
.L_13:
        /*0044*/ 	.byte	0x04, 0x36
        /*0046*/ 	.short	(.L_15 - .L_14)
.L_14:
        /*0048*/ 	.word	0x00000008
.L_15:


//--------------------- .nv.callgraph             --------------------------
	.section	.nv.callgraph,"",@"SHT_CUDA_CALLGRAPH"
	.align	4
	.sectionentsize	8
	.align		4
        /*0000*/ 	.word	0x00000000
	.align		4
        /*0004*/ 	.word	0xffffffff
	.align		4
        /*0008*/ 	.word	0x00000000
	.align		4
        /*000c*/ 	.word	0xfffffffe
	.align		4
        /*0010*/ 	.word	0x00000000
	.align		4
        /*0014*/ 	.word	0xfffffffd
	.align		4
        /*0018*/ 	.word	0x00000000
	.align		4
        /*001c*/ 	.word	0xfffffffc


//--------------------- .text._Z7reversePi        --------------------------
	.section	.text._Z7reversePi,"ax",@progbits
	.align	128
        .global         _Z7reversePi
        .type           _Z7reversePi,@function
        .size           _Z7reversePi,(.L_x_1 - _Z7reversePi)
        .other          _Z7reversePi,@"STO_CUDA_ENTRY STV_DEFAULT"
_Z7reversePi:
.text._Z7reversePi:
[----:B------:R-:W-:Y:S01]  /*0000*/  LDC R1, c[0x0][0x37c] ;  /* 0x0000df00ff017b82 */ /* 0x000fe20000000800 */
[----:B------:R-:W0:Y:S01]  /*0010*/  S2R R2, SR_CTAID.X ;  /* 0x0000000000027919 */ /* 0x000e220000002500 */
[----:B------:R-:W0:Y:S02]  /*0020*/  S2R R3, SR_TID.X ;  /* 0x0000000000037919 */ /* 0x000e240000002100 */
[----:B0-----:R-:W-:-:S05]  /*0030*/  IMAD R2, R2, 0x20, R3 ;  /* 0x0000002002027824 */ /* 0x001fca00078e0203 */
[----:B------:R-:W-:-:S13]  /*0040*/  ISETP.GT.U32.AND P0, PT, R2, 0x10, PT ;  /* 0x000000100200780c */ /* 0x000fda0003f04070 */
[----:B------:R-:W-:Y:S05]  /*0050*/  @P0 EXIT ;  /* 0x000000000000094d */ /* 0x000fea0003800000 */
[----:B------:R-:W0:Y:S01]  /*0060*/  LDCU.64 UR6, c[0x0][0x380] ;  /* 0x00007000ff0677ac */ /* 0x000e220008000a00 */
[----:B------:R-:W-:Y:S01]  /*0070*/  IMAD.WIDE.U32 R2, R2, 0x4, RZ ;  /* 0x0000000402027825 */ /* 0x000fe200078e00ff */
[----:B------:R-:W1:Y:S02]  /*0080*/  LDCU.64 UR4, c[0x0][0x358] ;  /* 0x00006b00ff0477ac */ /* 0x000e640008000a00 */
[C---:B0-----:R-:W-:Y:S02]  /*0090*/  IADD3 R4, P0, PT, R2.reuse, UR6, RZ ;  /* 0x0000000602047c10 */ /* 0x041fe4000ff1e0ff */
[----:B------:R-:W-:Y:S02]  /*00a0*/  IADD3 R2, P1, PT, -R2, UR6, RZ ;  /* 0x0000000602027c10 */ /* 0x000fe4000ff3e1ff */
[C---:B------:R-:W-:Y:S02]  /*00b0*/  IADD3.X R5, PT, PT, R3.reuse, UR7, RZ, P0, !PT ;  /* 0x0000000703057c10 */ /* 0x040fe400087fe4ff */
[----:B------:R-:W-:-:S03]  /*00c0*/  IADD3.X R3, PT, PT, ~R3, UR7, RZ, P1, !PT ;  /* 0x0000000703037c10 */ /* 0x000fc60008ffe5ff */
[----:B-1----:R-:W2:Y:S04]  /*00d0*/  LDG.E R7, desc[UR4][R4.64] ;  /* 0x0000000404077981 */ /* 0x002ea8000c1e1900 */
[----:B------:R-:W3:Y:S04]  /*00e0*/  LDG.E R9, desc[UR4][R2.64+0x84] ;  /* 0x0000840402097981 */ /* 0x000ee8000c1e1900 */
[----:B---3--:R-:W-:Y:S04]  /*00f0*/  STG.E desc[UR4][R4.64], R9 ;  /* 0x0000000904007986 */ /* 0x008fe8000c101904 */
[----:B--2---:R-:W-:Y:S01]  /*0100*/  STG.E desc[UR4][R2.64+0x84], R7 ;  /* 0x0000840702007986 */ /* 0x004fe2000c101904 */
[----:B------:R-:W-:Y:S05]  /*0110*/  EXIT ;  /* 0x000000000000794d */ /* 0x000fea0003800000 */
.L_x_0:
[----:B------:R-:W-:-:S00]  /*0120*/  BRA `(.L_x_0) ;  /* 0xfffffffc00fc7947 */ /* 0x000fc0000383ffff */
[----:B------:R-:W-:-:S00]  /*0130*/  NOP ;  /* 0x0000000000007918 */ /* 0x000fc00000000000 */
        /* <DEDUP_REMOVED lines=12> */
.L_x_1:


//--------------------- .nv.shared.reserved.0     --------------------------
	.section	.nv.shared.reserved.0,"aw",@nobits
	.weak		__nv_reservedSMEM_offset_0_alias
	.size		__nv_reservedSMEM_offset_0_alias, 0, 64
	.other		__nv_reservedSMEM_offset_0_alias,@"STO_CUDA_RESERVED_SHARED STV_DEFAULT"
__nv_reservedSMEM_offset_0_alias:
	.zero		0
	.zero		64


//--------------------- .nv.constant0._Z7reversePi --------------------------
	.section	.nv.constant0._Z7reversePi,"a",@progbits
	.sectionflags	@""
	.align	4
.nv.constant0._Z7reversePi:
	.zero		904


//--------------------- SYMBOLS --------------------------

	.type		.nv.reservedSmem.offset0,@object
	.size		.nv.reservedSmem.offset0,0x4
